//
// Generated by NVIDIA NVVM Compiler
//
// Compiler Build ID: CL-36424714
// Cuda compilation tools, release 13.0, V13.0.88
// Based on NVVM 20.0.0
//

.version 9.0
.target sm_100
.address_size 64

	// .globl	_Z28kernel_YUYV_10c_RGB_8s_C2C1RP6uchar1iS0_iii

.visible .entry _Z28kernel_YUYV_10c_RGB_8s_C2C1RP6uchar1iS0_iii(
	.param .u64 .ptr .align 1 _Z28kernel_YUYV_10c_RGB_8s_C2C1RP6uchar1iS0_iii_param_0,
	.param .u32 _Z28kernel_YUYV_10c_RGB_8s_C2C1RP6uchar1iS0_iii_param_1,
	.param .u64 .ptr .align 1 _Z28kernel_YUYV_10c_RGB_8s_C2C1RP6uchar1iS0_iii_param_2,
	.param .u32 _Z28kernel_YUYV_10c_RGB_8s_C2C1RP6uchar1iS0_iii_param_3,
	.param .u32 _Z28kernel_YUYV_10c_RGB_8s_C2C1RP6uchar1iS0_iii_param_4,
	.param .u32 _Z28kernel_YUYV_10c_RGB_8s_C2C1RP6uchar1iS0_iii_param_5
)
{
	.reg .pred 	%p<4>;
	.reg .b16 	%rs<11>;
	.reg .b32 	%r<44>;
	.reg .b32 	%f<19>;
	.reg .b64 	%rd<9>;
	.reg .b64 	%fd<23>;

	ld.param.u64 	%rd1, [_Z28kernel_YUYV_10c_RGB_8s_C2C1RP6uchar1iS0_iii_param_0];
	ld.param.u32 	%r3, [_Z28kernel_YUYV_10c_RGB_8s_C2C1RP6uchar1iS0_iii_param_1];
	ld.param.u64 	%rd2, [_Z28kernel_YUYV_10c_RGB_8s_C2C1RP6uchar1iS0_iii_param_2];
	ld.param.u32 	%r4, [_Z28kernel_YUYV_10c_RGB_8s_C2C1RP6uchar1iS0_iii_param_3];
	ld.param.u32 	%r5, [_Z28kernel_YUYV_10c_RGB_8s_C2C1RP6uchar1iS0_iii_param_4];
	ld.param.u32 	%r6, [_Z28kernel_YUYV_10c_RGB_8s_C2C1RP6uchar1iS0_iii_param_5];
	mov.u32 	%r8, %ctaid.x;
	mov.u32 	%r9, %ntid.x;
	mov.u32 	%r10, %tid.x;
	mad.lo.s32 	%r1, %r8, %r9, %r10;
	mov.u32 	%r11, %ctaid.y;
	mov.u32 	%r12, %ntid.y;
	mov.u32 	%r13, %tid.y;
	mad.lo.s32 	%r14, %r11, %r12, %r13;
	setp.ge.s32 	%p1, %r1, %r5;
	setp.ge.s32 	%p2, %r14, %r6;
	or.pred  	%p3, %p1, %p2;
	@%p3 bra 	$L__BB0_2;
	cvta.to.global.u64 	%rd3, %rd1;
	cvta.to.global.u64 	%rd4, %rd2;
	mul.lo.s32 	%r15, %r3, %r14;
	mad.lo.s32 	%r16, %r1, 5, %r15;
	mul.lo.s32 	%r17, %r4, %r14;
	mad.lo.s32 	%r18, %r1, 6, %r17;
	cvt.s64.s32 	%rd5, %r16;
	add.s64 	%rd6, %rd3, %rd5;
	cvt.s64.s32 	%rd7, %r18;
	add.s64 	%rd8, %rd4, %rd7;
	ld.global.u8 	%r19, [%rd6];
	ld.global.u8 	%rs1, [%rd6+1];
	ld.global.u8 	%rs2, [%rd6+2];
	ld.global.u8 	%rs3, [%rd6+3];
	ld.global.u8 	%rs4, [%rd6+4];
	shl.b16 	%rs5, %rs1, 8;
	cvt.u32.u16 	%r20, %rs5;
	and.b32  	%r21, %r20, 768;
	shl.b16 	%rs6, %rs2, 6;
	cvt.u32.u16 	%r22, %rs6;
	and.b32  	%r23, %r22, 960;
	shr.u16 	%rs7, %rs1, 2;
	cvt.u32.u16 	%r24, %rs7;
	shl.b16 	%rs8, %rs3, 4;
	cvt.u32.u16 	%r25, %rs8;
	and.b32  	%r26, %r25, 1008;
	shr.u16 	%rs9, %rs2, 4;
	cvt.u32.u16 	%r27, %rs9;
	mul.wide.u16 	%r28, %rs4, 4;
	shr.u16 	%rs10, %rs3, 6;
	cvt.u32.u16 	%r29, %rs10;
	or.b32  	%r30, %r19, %r21;
	add.s32 	%r31, %r30, -64;
	or.b32  	%r32, %r27, %r26;
	add.s32 	%r33, %r32, -64;
	or.b32  	%r34, %r29, %r28;
	add.s32 	%r35, %r34, -512;
	or.b32  	%r36, %r24, %r23;
	add.s32 	%r37, %r36, -512;
	cvt.rn.f64.s32 	%fd1, %r31;
	mul.f64 	%fd2, %fd1, 0d3FF2A1511DFFC548;
	cvt.rn.f64.s32 	%fd3, %r37;
	fma.rn.f64 	%fd4, %fd3, 0d3FFCAF112FD32C62, %fd2;
	mul.f64 	%fd5, %fd4, 0d3FD0000000000000;
	cvt.rn.f32.f64 	%f1, %fd5;
	min.f32 	%f2, %f1, 0f436B0000;
	max.f32 	%f3, %f2, 0f41800000;
	cvt.rzi.u32.f32 	%r38, %f3;
	st.global.u8 	[%rd8+2], %r38;
	cvt.rn.f64.s32 	%fd6, %r35;
	mul.f64 	%fd7, %fd6, 0d3FCB4BBE4473CD57;
	sub.f64 	%fd8, %fd2, %fd7;
	mul.f64 	%fd9, %fd3, 0d3FE10D972CD7CF5F;
	sub.f64 	%fd10, %fd8, %fd9;
	mul.f64 	%fd11, %fd10, 0d3FD0000000000000;
	cvt.rn.f32.f64 	%f4, %fd11;
	min.f32 	%f5, %f4, 0f43700000;
	max.f32 	%f6, %f5, 0f41800000;
	cvt.rzi.u32.f32 	%r39, %f6;
	st.global.u8 	[%rd8+1], %r39;
	fma.rn.f64 	%fd12, %fd6, 0d4000E63305100A39, %fd2;
	mul.f64 	%fd13, %fd12, 0d3FD0000000000000;
	cvt.rn.f32.f64 	%f7, %fd13;
	min.f32 	%f8, %f7, 0f43700000;
	max.f32 	%f9, %f8, 0f41800000;
	cvt.rzi.u32.f32 	%r40, %f9;
	st.global.u8 	[%rd8], %r40;
	cvt.rn.f64.s32 	%fd14, %r33;
	mul.f64 	%fd15, %fd14, 0d3FF2A1511DFFC548;
	fma.rn.f64 	%fd16, %fd3, 0d3FFCAF112FD32C62, %fd15;
	mul.f64 	%fd17, %fd16, 0d3FD0000000000000;
	cvt.rn.f32.f64 	%f10, %fd17;
	min.f32 	%f11, %f10, 0f436B0000;
	max.f32 	%f12, %f11, 0f41800000;
	cvt.rzi.u32.f32 	%r41, %f12;
	st.global.u8 	[%rd8+5], %r41;
	sub.f64 	%fd18, %fd15, %fd7;
	sub.f64 	%fd19, %fd18, %fd9;
	mul.f64 	%fd20, %fd19, 0d3FD0000000000000;
	cvt.rn.f32.f64 	%f13, %fd20;
	min.f32 	%f14, %f13, 0f43700000;
	max.f32 	%f15, %f14, 0f41800000;
	cvt.rzi.u32.f32 	%r42, %f15;
	st.global.u8 	[%rd8+4], %r42;
	fma.rn.f64 	%fd21, %fd6, 0d4000E63305100A39, %fd15;
	mul.f64 	%fd22, %fd21, 0d3FD0000000000000;
	cvt.rn.f32.f64 	%f16, %fd22;
	min.f32 	%f17, %f16, 0f43700000;
	max.f32 	%f18, %f17, 0f41800000;
	cvt.rzi.u32.f32 	%r43, %f18;
	st.global.u8 	[%rd8+3], %r43;
$L__BB0_2:
	ret;

}
	// .globl	_Z32kernel_YUYV_10c_RGB_8s_C2C1R_sqdiP6uchar1iS0_iii
.visible .entry _Z32kernel_YUYV_10c_RGB_8s_C2C1R_sqdiP6uchar1iS0_iii(
	.param .u32 _Z32kernel_YUYV_10c_RGB_8s_C2C1R_sqdiP6uchar1iS0_iii_param_0,
	.param .u64 .ptr .align 1 _Z32kernel_YUYV_10c_RGB_8s_C2C1R_sqdiP6uchar1iS0_iii_param_1,
	.param .u32 _Z32kernel_YUYV_10c_RGB_8s_C2C1R_sqdiP6uchar1iS0_iii_param_2,
	.param .u64 .ptr .align 1 _Z32kernel_YUYV_10c_RGB_8s_C2C1R_sqdiP6uchar1iS0_iii_param_3,
	.param .u32 _Z32kernel_YUYV_10c_RGB_8s_C2C1R_sqdiP6uchar1iS0_iii_param_4,
	.param .u32 _Z32kernel_YUYV_10c_RGB_8s_C2C1R_sqdiP6uchar1iS0_iii_param_5,
	.param .u32 _Z32kernel_YUYV_10c_RGB_8s_C2C1R_sqdiP6uchar1iS0_iii_param_6
)
{
	.reg .pred 	%p<6>;
	.reg .b16 	%rs<20>;
	.reg .b32 	%r<60>;
	.reg .b32 	%f<19>;
	.reg .b64 	%rd<11>;
	.reg .b64 	%fd<23>;

	ld.param.u32 	%r3, [_Z32kernel_YUYV_10c_RGB_8s_C2C1R_sqdiP6uchar1iS0_iii_param_0];
	ld.param.u64 	%rd1, [_Z32kernel_YUYV_10c_RGB_8s_C2C1R_sqdiP6uchar1iS0_iii_param_1];
	ld.param.u32 	%r4, [_Z32kernel_YUYV_10c_RGB_8s_C2C1R_sqdiP6uchar1iS0_iii_param_2];
	ld.param.u64 	%rd2, [_Z32kernel_YUYV_10c_RGB_8s_C2C1R_sqdiP6uchar1iS0_iii_param_3];
	ld.param.u32 	%r5, [_Z32kernel_YUYV_10c_RGB_8s_C2C1R_sqdiP6uchar1iS0_iii_param_4];
	ld.param.u32 	%r7, [_Z32kernel_YUYV_10c_RGB_8s_C2C1R_sqdiP6uchar1iS0_iii_param_5];
	ld.param.u32 	%r8, [_Z32kernel_YUYV_10c_RGB_8s_C2C1R_sqdiP6uchar1iS0_iii_param_6];
	mov.u32 	%r9, %ctaid.x;
	mov.u32 	%r10, %ntid.x;
	mov.u32 	%r11, %tid.x;
	mad.lo.s32 	%r1, %r9, %r10, %r11;
	mov.u32 	%r12, %ctaid.y;
	mov.u32 	%r13, %ntid.y;
	mov.u32 	%r14, %tid.y;
	mad.lo.s32 	%r15, %r12, %r13, %r14;
	setp.ge.s32 	%p1, %r1, %r7;
	setp.ge.s32 	%p2, %r15, %r8;
	or.pred  	%p3, %p1, %p2;
	@%p3 bra 	$L__BB1_2;
	cvta.to.global.u64 	%rd3, %rd1;
	cvta.to.global.u64 	%rd4, %rd2;
	mul.lo.s32 	%r16, %r4, %r15;
	cvt.s64.s32 	%rd5, %r16;
	add.s64 	%rd6, %rd3, %rd5;
	ld.global.u8 	%rs1, [%rd6+5];
	ld.global.u8 	%rs2, [%rd6+6];
	shr.u16 	%rs3, %rs1, 5;
	shl.b16 	%rs4, %rs2, 3;
	and.b16  	%rs5, %rs4, 24;
	or.b16  	%rs6, %rs5, %rs3;
	cvt.u32.u16 	%r17, %rs6;
	shr.u16 	%rs7, %rs2, 4;
	mul.wide.u16 	%r18, %rs7, 32;
	ld.global.u8 	%r19, [%rd6+7];
	shl.b32 	%r20, %r19, 9;
	and.b32  	%r21, %r20, 3584;
	mad.lo.s32 	%r22, %r1, 5, %r3;
	and.b16  	%rs8, %rs1, 4;
	setp.eq.s16 	%p4, %rs8, 0;
	shr.u32 	%r23, %r5, 31;
	add.s32 	%r24, %r5, %r23;
	shr.s32 	%r25, %r24, 1;
	selp.b32 	%r26, 0, %r25, %p4;
	and.b16  	%rs9, %rs1, 8;
	setp.eq.s16 	%p5, %rs9, 0;
	shr.u32 	%r27, %r8, 2;
	add.s32 	%r28, %r27, -1;
	selp.b32 	%r29, -1, %r28, %p5;
	add.s32 	%r30, %r29, %r18;
	add.s32 	%r31, %r30, %r17;
	add.s32 	%r32, %r31, %r21;
	mad.lo.s32 	%r33, %r1, 6, %r26;
	mad.lo.s32 	%r34, %r32, %r5, %r33;
	cvt.s64.s32 	%rd7, %r22;
	add.s64 	%rd8, %rd6, %rd7;
	cvt.s64.s32 	%rd9, %r34;
	add.s64 	%rd10, %rd4, %rd9;
	ld.global.u8 	%r35, [%rd8];
	ld.global.u8 	%rs10, [%rd8+1];
	ld.global.u8 	%rs11, [%rd8+2];
	ld.global.u8 	%rs12, [%rd8+3];
	ld.global.u8 	%rs13, [%rd8+4];
	shl.b16 	%rs14, %rs10, 8;
	cvt.u32.u16 	%r36, %rs14;
	and.b32  	%r37, %r36, 768;
	shl.b16 	%rs15, %rs11, 6;
	cvt.u32.u16 	%r38, %rs15;
	and.b32  	%r39, %r38, 960;
	shr.u16 	%rs16, %rs10, 2;
	cvt.u32.u16 	%r40, %rs16;
	shl.b16 	%rs17, %rs12, 4;
	cvt.u32.u16 	%r41, %rs17;
	and.b32  	%r42, %r41, 1008;
	shr.u16 	%rs18, %rs11, 4;
	cvt.u32.u16 	%r43, %rs18;
	mul.wide.u16 	%r44, %rs13, 4;
	shr.u16 	%rs19, %rs12, 6;
	cvt.u32.u16 	%r45, %rs19;
	or.b32  	%r46, %r35, %r37;
	add.s32 	%r47, %r46, -64;
	or.b32  	%r48, %r43, %r42;
	add.s32 	%r49, %r48, -64;
	or.b32  	%r50, %r45, %r44;
	add.s32 	%r51, %r50, -512;
	or.b32  	%r52, %r40, %r39;
	add.s32 	%r53, %r52, -512;
	cvt.rn.f64.s32 	%fd1, %r47;
	mul.f64 	%fd2, %fd1, 0d3FF2A1511DFFC548;
	cvt.rn.f64.s32 	%fd3, %r53;
	fma.rn.f64 	%fd4, %fd3, 0d3FFCAF112FD32C62, %fd2;
	mul.f64 	%fd5, %fd4, 0d3FD0000000000000;
	cvt.rn.f32.f64 	%f1, %fd5;
	min.f32 	%f2, %f1, 0f436B0000;
	max.f32 	%f3, %f2, 0f41800000;
	cvt.rzi.u32.f32 	%r54, %f3;
	st.global.u8 	[%rd10+2], %r54;
	cvt.rn.f64.s32 	%fd6, %r51;
	mul.f64 	%fd7, %fd6, 0d3FCB4BBE4473CD57;
	sub.f64 	%fd8, %fd2, %fd7;
	mul.f64 	%fd9, %fd3, 0d3FE10D972CD7CF5F;
	sub.f64 	%fd10, %fd8, %fd9;
	mul.f64 	%fd11, %fd10, 0d3FD0000000000000;
	cvt.rn.f32.f64 	%f4, %fd11;
	min.f32 	%f5, %f4, 0f43700000;
	max.f32 	%f6, %f5, 0f41800000;
	cvt.rzi.u32.f32 	%r55, %f6;
	st.global.u8 	[%rd10+1], %r55;
	fma.rn.f64 	%fd12, %fd6, 0d4000E63305100A39, %fd2;
	mul.f64 	%fd13, %fd12, 0d3FD0000000000000;
	cvt.rn.f32.f64 	%f7, %fd13;
	min.f32 	%f8, %f7, 0f43700000;
	max.f32 	%f9, %f8, 0f41800000;
	cvt.rzi.u32.f32 	%r56, %f9;
	st.global.u8 	[%rd10], %r56;
	cvt.rn.f64.s32 	%fd14, %r49;
	mul.f64 	%fd15, %fd14, 0d3FF2A1511DFFC548;
	fma.rn.f64 	%fd16, %fd3, 0d3FFCAF112FD32C62, %fd15;
	mul.f64 	%fd17, %fd16, 0d3FD0000000000000;
	cvt.rn.f32.f64 	%f10, %fd17;
	min.f32 	%f11, %f10, 0f436B0000;
	max.f32 	%f12, %f11, 0f41800000;
	cvt.rzi.u32.f32 	%r57, %f12;
	st.global.u8 	[%rd10+5], %r57;
	sub.f64 	%fd18, %fd15, %fd7;
	sub.f64 	%fd19, %fd18, %fd9;
	mul.f64 	%fd20, %fd19, 0d3FD0000000000000;
	cvt.rn.f32.f64 	%f13, %fd20;
	min.f32 	%f14, %f13, 0f43700000;
	max.f32 	%f15, %f14, 0f41800000;
	cvt.rzi.u32.f32 	%r58, %f15;
	st.global.u8 	[%rd10+4], %r58;
	fma.rn.f64 	%fd21, %fd6, 0d4000E63305100A39, %fd15;
	mul.f64 	%fd22, %fd21, 0d3FD0000000000000;
	cvt.rn.f32.f64 	%f16, %fd22;
	min.f32 	%f17, %f16, 0f43700000;
	max.f32 	%f18, %f17, 0f41800000;
	cvt.rzi.u32.f32 	%r59, %f18;
	st.global.u8 	[%rd10+3], %r59;
$L__BB1_2:
	ret;

}


// ===== COMPILED SASS (sm_100) =====

	.target	sm_100

	.elftype	@"ET_EXEC"


//--------------------- .note.nv.tkinfo           --------------------------
	.section	.note.nv.tkinfo,"",@"SHT_NOTE"
	.sectionflags	@"SHF_NOTE_NV_TKINFO"
	.tkinfo
        /*0018*/ 	.word	0x00000002
        /*0030*/ 	.string	""
        /*0030*/ 	.string	"ptxas"
        /*0030*/ 	.string	"Cuda compilation tools, release 13.0, V13.0.88"
        /*0030*/ 	.string	"Build cuda_13.0.r13.0/compiler.36424714_0"
        /*0030*/ 	.string	"-arch sm_100 -m 64 "



//--------------------- .note.nv.cuinfo           --------------------------
	.section	.note.nv.cuinfo,"",@"SHT_NOTE"
	.sectionflags	@"SHF_NOTE_NV_CUINFO"
        /*0018*/ 	.short	0x0002
        /*001a*/ 	.short	0x0064
        /*001c*/ 	.short	0x0082
	.zero		2


//--------------------- .nv.info                  --------------------------
	.section	.nv.info,"",@"SHT_CUDA_INFO"
	.align	4


	//----- nvinfo : EIATTR_REGCOUNT
	.align		4
        /*0000*/ 	.byte	0x04, 0x2f
        /*0002*/ 	.short	(.L_1 - .L_0)
	.align		4
.L_0:
        /*0004*/ 	.word	index@(_Z28kernel_YUYV_10c_RGB_8s_C2C1RP6uchar1iS0_iii)
        /*0008*/ 	.word	0x00000018


	//----- nvinfo : EIATTR_FRAME_SIZE
	.align		4
.L_1:
        /*000c*/ 	.byte	0x04, 0x11
        /*000e*/ 	.short	(.L_3 - .L_2)
	.align		4
.L_2:
        /*0010*/ 	.word	index@(_Z28kernel_YUYV_10c_RGB_8s_C2C1RP6uchar1iS0_iii)
        /*0014*/ 	.word	0x00000000


	//----- nvinfo : EIATTR_REGCOUNT
	.align		4
.L_3:
        /*0018*/ 	.byte	0x04, 0x2f
        /*001a*/ 	.short	(.L_5 - .L_4)
	.align		4
.L_4:
        /*001c*/ 	.word	index@(_Z32kernel_YUYV_10c_RGB_8s_C2C1R_sqdiP6uchar1iS0_iii)
        /*0020*/ 	.word	0x0000001c


	//----- nvinfo : EIATTR_FRAME_SIZE
	.align		4
.L_5:
        /*0024*/ 	.byte	0x04, 0x11
        /*0026*/ 	.short	(.L_7 - .L_6)
	.align		4
.L_6:
        /*0028*/ 	.word	index@(_Z32kernel_YUYV_10c_RGB_8s_C2C1R_sqdiP6uchar1iS0_iii)
        /*002c*/ 	.word	0x00000000


	//----- nvinfo : EIATTR_MIN_STACK_SIZE
	.align		4
.L_7:
        /*0030*/ 	.byte	0x04, 0x12
        /*0032*/ 	.short	(.L_9 - .L_8)
	.align		4
.L_8:
        /*0034*/ 	.word	index@(_Z32kernel_YUYV_10c_RGB_8s_C2C1R_sqdiP6uchar1iS0_iii)
        /*0038*/ 	.word	0x00000000


	//----- nvinfo : EIATTR_MIN_STACK_SIZE
	.align		4
.L_9:
        /*003c*/ 	.byte	0x04, 0x12
        /*003e*/ 	.short	(.L_11 - .L_10)
	.align		4
.L_10:
        /*0040*/ 	.word	index@(_Z28kernel_YUYV_10c_RGB_8s_C2C1RP6uchar1iS0_iii)
        /*0044*/ 	.word	0x00000000
.L_11:


//--------------------- .nv.compat                --------------------------
	.section	.nv.compat,"",@"SHT_CUDA_COMPAT_INFO"
	.align	4
        /*0000*/ 	.byte	0x02, 0x09, 0x00, 0x00, 0x02, 0x02, 0x01, 0x00, 0x02, 0x05, 0x05, 0x00, 0x03, 0x07, 0x01, 0x01
        /*0010*/ 	.byte	0x02, 0x03, 0x00, 0x00, 0x02, 0x06, 0x01, 0x00, 0x04, 0x0b, 0x08, 0x00, 0x01, 0x00, 0x00, 0x00
        /*0020*/ 	.byte	0x00, 0x00, 0x00, 0x00


//--------------------- .nv.info._Z32kernel_YUYV_10c_RGB_8s_C2C1R_sqdiP6uchar1iS0_iii --------------------------
	.section	.nv.info._Z32kernel_YUYV_10c_RGB_8s_C2C1R_sqdiP6uchar1iS0_iii,"",@"SHT_CUDA_INFO"
	.sectionflags	@""
	.align	4


	//----- nvinfo : EIATTR_CUDA_API_VERSION
	.align		4
        /*0000*/ 	.byte	0x04, 0x37
        /*0002*/ 	.short	(.L_13 - .L_12)
.L_12:
        /*0004*/ 	.word	0x00000082


	//----- nvinfo : EIATTR_KPARAM_INFO
	.align		4
.L_13:
        /*0008*/ 	.byte	0x04, 0x17
        /*000a*/ 	.short	(.L_15 - .L_14)
.L_14:
        /*000c*/ 	.word	0x00000000
        /*0010*/ 	.short	0x0006
        /*0012*/ 	.short	0x0028
        /*0014*/ 	.byte	0x00, 0xf0, 0x11, 0x00


	//----- nvinfo : EIATTR_KPARAM_INFO
	.align		4
.L_15:
        /*0018*/ 	.byte	0x04, 0x17
        /*001a*/ 	.short	(.L_17 - .L_16)
.L_16:
        /*001c*/ 	.word	0x00000000
        /*0020*/ 	.short	0x0005
        /*0022*/ 	.short	0x0024
        /*0024*/ 	.byte	0x00, 0xf0, 0x11, 0x00


	//----- nvinfo : EIATTR_KPARAM_INFO
	.align		4
.L_17:
        /*0028*/ 	.byte	0x04, 0x17
        /*002a*/ 	.short	(.L_19 - .L_18)
.L_18:
        /*002c*/ 	.word	0x00000000
        /*0030*/ 	.short	0x0004
        /*0032*/ 	.short	0x0020
        /*0034*/ 	.byte	0x00, 0xf0, 0x11, 0x00


	//----- nvinfo : EIATTR_KPARAM_INFO
	.align		4
.L_19:
        /*0038*/ 	.byte	0x04, 0x17
        /*003a*/ 	.short	(.L_21 - .L_20)
.L_20:
        /*003c*/ 	.word	0x00000000
        /*0040*/ 	.short	0x0003
        /*0042*/ 	.short	0x0018
        /*0044*/ 	.byte	0x00, 0xf5, 0x21, 0x00


	//----- nvinfo : EIATTR_KPARAM_INFO
	.align		4
.L_21:
        /*0048*/ 	.byte	0x04, 0x17
        /*004a*/ 	.short	(.L_23 - .L_22)
.L_22:
        /*004c*/ 	.word	0x00000000
        /*0050*/ 	.short	0x0002
        /*0052*/ 	.short	0x0010
        /*0054*/ 	.byte	0x00, 0xf0, 0x11, 0x00


	//----- nvinfo : EIATTR_KPARAM_INFO
	.align		4
.L_23:
        /*0058*/ 	.byte	0x04, 0x17
        /*005a*/ 	.short	(.L_25 - .L_24)
.L_24:
        /*005c*/ 	.word	0x00000000
        /*0060*/ 	.short	0x0001
        /*0062*/ 	.short	0x0008
        /*0064*/ 	.byte	0x00, 0xf5, 0x21, 0x00


	//----- nvinfo : EIATTR_KPARAM_INFO
	.align		4
.L_25:
        /*0068*/ 	.byte	0x04, 0x17
        /*006a*/ 	.short	(.L_27 - .L_26)
.L_26:
        /*006c*/ 	.word	0x00000000
        /*0070*/ 	.short	0x0000
        /*0072*/ 	.short	0x0000
        /*0074*/ 	.byte	0x00, 0xf0, 0x11, 0x00


	//----- nvinfo : EIATTR_SPARSE_MMA_MASK
	.align		4
.L_27:
        /*0078*/ 	.byte	0x03, 0x50
        /*007a*/ 	.short	0x0000


	//----- nvinfo : EIATTR_MAXREG_COUNT
	.align		4
        /*007c*/ 	.byte	0x03, 0x1b
        /*007e*/ 	.short	0x00ff


	//----- nvinfo : EIATTR_MERCURY_ISA_VERSION
	.align		4
        /*0080*/ 	.byte	0x03, 0x5f
        /*0082*/ 	.short	0x0101


	//----- nvinfo : EIATTR_VRC_CTA_INIT_COUNT
	.align		4
        /*0084*/ 	.byte	0x02, 0x4a
	.zero		1
	.zero		1


	//----- nvinfo : EIATTR_EXIT_INSTR_OFFSETS
	.align		4
        /*0088*/ 	.byte	0x04, 0x1c
        /*008a*/ 	.short	(.L_29 - .L_28)


	//   ....[0]....
.L_28:
        /*008c*/ 	.word	0x000000d0


	//   ....[1]....
        /*0090*/ 	.word	0x000007e0


	//----- nvinfo : EIATTR_CBANK_PARAM_SIZE
	.align		4
.L_29:
        /*0094*/ 	.byte	0x03, 0x19
        /*0096*/ 	.short	0x002c


	//----- nvinfo : EIATTR_PARAM_CBANK
	.align		4
        /*0098*/ 	.byte	0x04, 0x0a
        /*009a*/ 	.short	(.L_31 - .L_30)
	.align		4
.L_30:
        /*009c*/ 	.word	index@(.nv.constant0._Z32kernel_YUYV_10c_RGB_8s_C2C1R_sqdiP6uchar1iS0_iii)
        /*00a0*/ 	.short	0x0380
        /*00a2*/ 	.short	0x002c


	//----- nvinfo : EIATTR_SW_WAR
	.align		4
.L_31:
        /*00a4*/ 	.byte	0x04, 0x36
        /*00a6*/ 	.short	(.L_33 - .L_32)
.L_32:
        /*00a8*/ 	.word	0x00000008
.L_33:


//--------------------- .nv.info._Z28kernel_YUYV_10c_RGB_8s_C2C1RP6uchar1iS0_iii --------------------------
	.section	.nv.info._Z28kernel_YUYV_10c_RGB_8s_C2C1RP6uchar1iS0_iii,"",@"SHT_CUDA_INFO"
	.sectionflags	@""
	.align	4


	//----- nvinfo : EIATTR_CUDA_API_VERSION
	.align		4
        /*0000*/ 	.byte	0x04, 0x37
        /*0002*/ 	.short	(.L_35 - .L_34)
.L_34:
        /*0004*/ 	.word	0x00000082


	//----- nvinfo : EIATTR_KPARAM_INFO
	.align		4
.L_35:
        /*0008*/ 	.byte	0x04, 0x17
        /*000a*/ 	.short	(.L_37 - .L_36)
.L_36:
        /*000c*/ 	.word	0x00000000
        /*0010*/ 	.short	0x0005
        /*0012*/ 	.short	0x0020
        /*0014*/ 	.byte	0x00, 0xf0, 0x11, 0x00


	//----- nvinfo : EIATTR_KPARAM_INFO
	.align		4
.L_37:
        /*0018*/ 	.byte	0x04, 0x17
        /*001a*/ 	.short	(.L_39 - .L_38)
.L_38:
        /*001c*/ 	.word	0x00000000
        /*0020*/ 	.short	0x0004
        /*0022*/ 	.short	0x001c
        /*0024*/ 	.byte	0x00, 0xf0, 0x11, 0x00


	//----- nvinfo : EIATTR_KPARAM_INFO
	.align		4
.L_39:
        /*0028*/ 	.byte	0x04, 0x17
        /*002a*/ 	.short	(.L_41 - .L_40)
.L_40:
        /*002c*/ 	.word	0x00000000
        /*0030*/ 	.short	0x0003
        /*0032*/ 	.short	0x0018
        /*0034*/ 	.byte	0x00, 0xf0, 0x11, 0x00


	//----- nvinfo : EIATTR_KPARAM_INFO
	.align		4
.L_41:
        /*0038*/ 	.byte	0x04, 0x17
        /*003a*/ 	.short	(.L_43 - .L_42)
.L_42:
        /*003c*/ 	.word	0x00000000
        /*0040*/ 	.short	0x0002
        /*0042*/ 	.short	0x0010
        /*0044*/ 	.byte	0x00, 0xf5, 0x21, 0x00


	//----- nvinfo : EIATTR_KPARAM_INFO
	.align		4
.L_43:
        /*0048*/ 	.byte	0x04, 0x17
        /*004a*/ 	.short	(.L_45 - .L_44)
.L_44:
        /*004c*/ 	.word	0x00000000
        /*0050*/ 	.short	0x0001
        /*0052*/ 	.short	0x0008
        /*0054*/ 	.byte	0x00, 0xf0, 0x11, 0x00


	//----- nvinfo : EIATTR_KPARAM_INFO
	.align		4
.L_45:
        /*0058*/ 	.byte	0x04, 0x17
        /*005a*/ 	.short	(.L_47 - .L_46)
.L_46:
        /*005c*/ 	.word	0x00000000
        /*0060*/ 	.short	0x0000
        /*0062*/ 	.short	0x0000
        /*0064*/ 	.byte	0x00, 0xf5, 0x21, 0x00


	//----- nvinfo : EIATTR_SPARSE_MMA_MASK
	.align		4
.L_47:
        /*0068*/ 	.byte	0x03, 0x50
        /*006a*/ 	.short	0x0000


	//----- nvinfo : EIATTR_MAXREG_COUNT
	.align		4
        /*006c*/ 	.byte	0x03, 0x1b
        /*006e*/ 	.short	0x00ff


	//----- nvinfo : EIATTR_MERCURY_ISA_VERSION
	.align		4
        /*0070*/ 	.byte	0x03, 0x5f
        /*0072*/ 	.short	0x0101


	//----- nvinfo : EIATTR_VRC_CTA_INIT_COUNT
	.align		4
        /*0074*/ 	.byte	0x02, 0x4a
	.zero		1
	.zero		1


	//----- nvinfo : EIATTR_EXIT_INSTR_OFFSETS
	.align		4
        /*0078*/ 	.byte	0x04, 0x1c
        /*007a*/ 	.short	(.L_49 - .L_48)


	//   ....[0]....
.L_48:
        /*007c*/ 	.word	0x000000d0


	//   ....[1]....
        /*0080*/ 	.word	0x000006a0


	//----- nvinfo : EIATTR_CBANK_PARAM_SIZE
	.align		4
.L_49:
        /*0084*/ 	.byte	0x03, 0x19
        /*0086*/ 	.short	0x0024


	//----- nvinfo : EIATTR_PARAM_CBANK
	.align		4
        /*0088*/ 	.byte	0x04, 0x0a
        /*008a*/ 	.short	(.L_51 - .L_50)
	.align		4
.L_50:
        /*008c*/ 	.word	index@(.nv.constant0._Z28kernel_YUYV_10c_RGB_8s_C2C1RP6uchar1iS0_iii)
        /*0090*/ 	.short	0x0380
        /*0092*/ 	.short	0x0024


	//----- nvinfo : EIATTR_SW_WAR
	.align		4
.L_51:
        /*0094*/ 	.byte	0x04, 0x36
        /*0096*/ 	.short	(.L_53 - .L_52)
.L_52:
        /*0098*/ 	.word	0x00000008
.L_53:


//--------------------- .nv.callgraph             --------------------------
	.section	.nv.callgraph,"",@"SHT_CUDA_CALLGRAPH"
	.align	4
	.sectionentsize	8
	.align		4
        /*0000*/ 	.word	0x00000000
	.align		4
        /*0004*/ 	.word	0xffffffff
	.align		4
        /*0008*/ 	.word	0x00000000
	.align		4
        /*000c*/ 	.word	0xfffffffe
	.align		4
        /*0010*/ 	.word	0x00000000
	.align		4
        /*0014*/ 	.word	0xfffffffd
	.align		4
        /*0018*/ 	.word	0x00000000
	.align		4
        /*001c*/ 	.word	0xfffffffc


//--------------------- .text._Z32kernel_YUYV_10c_RGB_8s_C2C1R_sqdiP6uchar1iS0_iii --------------------------
	.section	.text._Z32kernel_YUYV_10c_RGB_8s_C2C1R_sqdiP6uchar1iS0_iii,"ax",@progbits
	.align	128
        .global         _Z32kernel_YUYV_10c_RGB_8s_C2C1R_sqdiP6uchar1iS0_iii
        .type           _Z32kernel_YUYV_10c_RGB_8s_C2C1R_sqdiP6uchar1iS0_iii,@function
        .size           _Z32kernel_YUYV_10c_RGB_8s_C2C1R_sqdiP6uchar1iS0_iii,(.L_x_2 - _Z32kernel_YUYV_10c_RGB_8s_C2C1R_sqdiP6uchar1iS0_iii)
        .other          _Z32kernel_YUYV_10c_RGB_8s_C2C1R_sqdiP6uchar1iS0_iii,@"STO_CUDA_ENTRY STV_DEFAULT"
_Z32kernel_YUYV_10c_RGB_8s_C2C1R_sqdiP6uchar1iS0_iii:
.text._Z32kernel_YUYV_10c_RGB_8s_C2C1R_sqdiP6uchar1iS0_iii:
[----:B------:R-:W-:Y:S01]  /*0000*/  LDC R1, c[0x0][0x37c] ;  /* 0x0000df00ff017b82 */ /* 0x000fe20000000800 */
[----:B------:R-:W0:Y:S07]  /*0010*/  S2R R2, SR_TID.Y ;  /* 0x0000000000027919 */ /* 0x000e2e0000002200 */
[----:B------:R-:W1:Y:S01]  /*0020*/  LDC R11, c[0x0][0x360] ;  /* 0x0000d800ff0b7b82 */ /* 0x000e620000000800 */
[----:B------:R-:W2:Y:S01]  /*0030*/  LDCU UR6, c[0x0][0x3a4] ;  /* 0x00007480ff0677ac */ /* 0x000ea20008000800 */
[----:B------:R-:W1:Y:S06]  /*0040*/  S2R R0, SR_TID.X ;  /* 0x0000000000007919 */ /* 0x000e6c0000002100 */
[----:B------:R-:W0:Y:S08]  /*0050*/  S2UR UR5, SR_CTAID.Y ;  /* 0x00000000000579c3 */ /* 0x000e300000002600 */
[----:B------:R-:W0:Y:S08]  /*0060*/  LDC R3, c[0x0][0x364] ;  /* 0x0000d900ff037b82 */ /* 0x000e300000000800 */
[----:B------:R-:W1:Y:S08]  /*0070*/  S2UR UR4, SR_CTAID.X ;  /* 0x00000000000479c3 */ /* 0x000e700000002500 */
[----:B------:R-:W3:Y:S01]  /*0080*/  LDC R10, c[0x0][0x3a8] ;  /* 0x0000ea00ff0a7b82 */ /* 0x000ee20000000800 */
[----:B0-----:R-:W-:-:S02]  /*0090*/  IMAD R3, R3, UR5, R2 ;  /* 0x0000000503037c24 */ /* 0x001fc4000f8e0202 */
[----:B-1----:R-:W-:-:S03]  /*00a0*/  IMAD R11, R11, UR4, R0 ;  /* 0x000000040b0b7c24 */ /* 0x002fc6000f8e0200 */
[----:B---3--:R-:W-:-:S04]  /*00b0*/  ISETP.GE.AND P0, PT, R3, R10, PT ;  /* 0x0000000a0300720c */ /* 0x008fc80003f06270 */
[----:B--2---:R-:W-:-:S13]  /*00c0*/  ISETP.GE.OR P0, PT, R11, UR6, P0 ;  /* 0x000000060b007c0c */ /* 0x004fda0008706670 */
[----:B------:R-:W-:Y:S05]  /*00d0*/  @P0 EXIT ;  /* 0x000000000000094d */ /* 0x000fea0003800000 */
[----:B------:R-:W0:Y:S01]  /*00e0*/  LDC R0, c[0x0][0x380] ;  /* 0x0000e000ff007b82 */ /* 0x000e220000000800 */
[----:B------:R-:W1:Y:S01]  /*00f0*/  LDCU UR4, c[0x0][0x390] ;  /* 0x00007200ff0477ac */ /* 0x000e620008000800 */
[----:B------:R-:W2:Y:S01]  /*0100*/  LDCU.64 UR6, c[0x0][0x388] ;  /* 0x00007100ff0677ac */ /* 0x000ea20008000a00 */
[----:B-1----:R-:W-:Y:S01]  /*0110*/  IMAD R3, R3, UR4, RZ ;  /* 0x0000000403037c24 */ /* 0x002fe2000f8e02ff */
[----:B------:R-:W1:Y:S01]  /*0120*/  LDCU.64 UR4, c[0x0][0x358] ;  /* 0x00006b00ff0477ac */ /* 0x000e620008000a00 */
[----:B0-----:R-:W-:-:S03]  /*0130*/  IMAD R5, R11, 0x5, R0 ;  /* 0x000000050b057824 */ /* 0x001fc600078e0200 */
[----:B--2---:R-:W-:-:S04]  /*0140*/  IADD3 R2, P0, PT, R3, UR6, RZ ;  /* 0x0000000603027c10 */ /* 0x004fc8000ff1e0ff */
[----:B------:R-:W-:Y:S02]  /*0150*/  LEA.HI.X.SX32 R3, R3, UR7, 0x1, P0 ;  /* 0x0000000703037c11 */ /* 0x000fe400080f0eff */
[----:B------:R-:W-:-:S04]  /*0160*/  IADD3 R6, P0, PT, R5, R2, RZ ;  /* 0x0000000205067210 */ /* 0x000fc80007f1e0ff */
[----:B------:R-:W-:Y:S01]  /*0170*/  LEA.HI.X.SX32 R7, R5, R3, 0x1, P0 ;  /* 0x0000000305077211 */ /* 0x000fe200000f0eff */
[----:B-1----:R-:W2:Y:S04]  /*0180*/  LDG.E.U8 R8, desc[UR4][R2.64+0x6] ;  /* 0x0000060402087981 */ /* 0x002ea8000c1e1100 */
[----:B------:R-:W3:Y:S04]  /*0190*/  LDG.E.U8 R13, desc[UR4][R6.64+0x1] ;  /* 0x00000104060d7981 */ /* 0x000ee8000c1e1100 */
[----:B------:R-:W4:Y:S04]  /*01a0*/  LDG.E.U8 R12, desc[UR4][R6.64] ;  /* 0x00000004060c7981 */ /* 0x000f28000c1e1100 */
[----:B------:R-:W5:Y:S04]  /*01b0*/  LDG.E.U8 R14, desc[UR4][R6.64+0x2] ;  /* 0x00000204060e7981 */ /* 0x000f68000c1e1100 */
[----:B------:R-:W2:Y:S04]  /*01c0*/  LDG.E.U8 R4, desc[UR4][R6.64+0x3] ;  /* 0x0000030406047981 */ /* 0x000ea8000c1e1100 */
[----:B------:R0:W2:Y:S04]  /*01d0*/  LDG.E.U8 R5, desc[UR4][R6.64+0x4] ;  /* 0x0000040406057981 */ /* 0x0000a8000c1e1100 */
[----:B------:R-:W2:Y:S04]  /*01e0*/  LDG.E.U8 R0, desc[UR4][R2.64+0x5] ;  /* 0x0000050402007981 */ /* 0x000ea8000c1e1100 */
[----:B------:R1:W2:Y:S01]  /*01f0*/  LDG.E.U8 R9, desc[UR4][R2.64+0x7] ;  /* 0x0000070402097981 */ /* 0x0002a2000c1e1100 */
[----:B------:R-:W-:Y:S01]  /*0200*/  UMOV UR6, 0x1dffc548 ;  /* 0x1dffc54800067882 */ /* 0x000fe20000000000 */
[----:B------:R-:W-:Y:S01]  /*0210*/  UMOV UR7, 0x3ff2a151 ;  /* 0x3ff2a15100077882 */ /* 0x000fe20000000000 */
[----:B------:R-:W-:Y:S01]  /*0220*/  UMOV UR8, 0x2fd32c62 ;  /* 0x2fd32c6200087882 */ /* 0x000fe20000000000 */
[----:B------:R-:W-:Y:S01]  /*0230*/  UMOV UR9, 0x3ffcaf11 ;  /* 0x3ffcaf1100097882 */ /* 0x000fe20000000000 */
[----:B------:R-:W-:Y:S01]  /*0240*/  LEA.HI R10, R10, 0xffffffff, RZ, 0x1e ;  /* 0xffffffff0a0a7811 */ /* 0x000fe200078ff0ff */
[----:B---3--:R-:W-:Y:S01]  /*0250*/  IMAD.SHL.U32 R15, R13, 0x100, RZ ;  /* 0x000001000d0f7824 */ /* 0x008fe200078e00ff */
[----:B------:R-:W-:-:S04]  /*0260*/  SHF.R.U32.HI R13, RZ, 0x2, R13 ;  /* 0x00000002ff0d7819 */ /* 0x000fc8000001160d */
[----:B----4-:R-:W-:Y:S02]  /*0270*/  LOP3.LUT R16, R12, 0x300, R15, 0xf8, !PT ;  /* 0x000003000c107812 */ /* 0x010fe400078ef80f */
[----:B-----5:R-:W-:Y:S01]  /*0280*/  SHF.R.U32.HI R15, RZ, 0x4, R14 ;  /* 0x00000004ff0f7819 */ /* 0x020fe2000001160e */
[----:B------:R-:W-:Y:S02]  /*0290*/  IMAD.SHL.U32 R14, R14, 0x40, RZ ;  /* 0x000000400e0e7824 */ /* 0x000fe400078e00ff */
[----:B--2---:R-:W-:Y:S02]  /*02a0*/  IMAD.SHL.U32 R12, R4, 0x10, RZ ;  /* 0x00000010040c7824 */ /* 0x004fe400078e00ff */
[----:B------:R-:W-:Y:S01]  /*02b0*/  VIADD R16, R16, 0xffffffc0 ;  /* 0xffffffc010107836 */ /* 0x000fe20000000000 */
[----:B------:R-:W-:Y:S02]  /*02c0*/  LOP3.LUT R13, R13, 0x3c0, R14, 0xf8, !PT ;  /* 0x000003c00d0d7812 */ /* 0x000fe400078ef80e */
[----:B------:R-:W-:Y:S01]  /*02d0*/  LOP3.LUT R12, R15, 0x3f0, R12, 0xf8, !PT ;  /* 0x000003f00f0c7812 */ /* 0x000fe200078ef80c */
[----:B0-----:R0:W2:Y:S01]  /*02e0*/  I2F.F64 R6, R16 ;  /* 0x0000001000067312 */ /* 0x0010a20000201c00 */
[----:B------:R-:W-:Y:S01]  /*02f0*/  SHF.R.U32.HI R4, RZ, 0x6, R4 ;  /* 0x00000006ff047819 */ /* 0x000fe20000011604 */
[----:B-1----:R-:W-:-:S02]  /*0300*/  VIADD R2, R13, 0xfffffe00 ;  /* 0xfffffe000d027836 */ /* 0x002fc40000000000 */
[----:B------:R-:W-:Y:S02]  /*0310*/  VIADD R12, R12, 0xffffffc0 ;  /* 0xffffffc00c0c7836 */ /* 0x000fe40000000000 */
[----:B------:R-:W-:Y:S02]  /*0320*/  IMAD R4, R5, 0x4, R4 ;  /* 0x0000000405047824 */ /* 0x000fe400078e0204 */
[----:B------:R-:W1:Y:S02]  /*0330*/  I2F.F64 R14, R12 ;  /* 0x0000000c000e7312 */ /* 0x000e640000201c00 */
[----:B0-----:R-:W-:-:S06]  /*0340*/  VIADD R16, R4, 0xfffffe00 ;  /* 0xfffffe0004107836 */ /* 0x001fcc0000000000 */
[----:B------:R-:W0:Y:S01]  /*0350*/  I2F.F64 R2, R2 ;  /* 0x0000000200027312 */ /* 0x000e220000201c00 */
[----:B--2---:R-:W-:-:S07]  /*0360*/  DMUL R6, R6, UR6 ;  /* 0x0000000606067c28 */ /* 0x004fce0008000000 */
[----:B------:R-:W2:Y:S01]  /*0370*/  I2F.F64 R16, R16 ;  /* 0x0000001000107312 */ /* 0x000ea20000201c00 */
[----:B-1----:R-:W-:Y:S02]  /*0380*/  DMUL R14, R14, UR6 ;  /* 0x000000060e0e7c28 */ /* 0x002fe40008000000 */
[----:B0-----:R-:W-:-:S06]  /*0390*/  DFMA R4, R2, UR8, R6 ;  /* 0x0000000802047c2b */ /* 0x001fcc0008000006 */
[----:B------:R-:W-:Y:S01]  /*03a0*/  DFMA R22, R2, UR8, R14 ;  /* 0x0000000802167c2b */ /* 0x000fe2000800000e */
[----:B------:R-:W-:Y:S01]  /*03b0*/  UMOV UR8, 0x5100a39 ;  /* 0x05100a3900087882 */ /* 0x000fe20000000000 */
[----:B------:R-:W-:Y:S01]  /*03c0*/  UMOV UR9, 0x4000e633 ;  /* 0x4000e63300097882 */ /* 0x000fe20000000000 */
[----:B------:R-:W-:Y:S01]  /*03d0*/  UMOV UR6, 0x4473cd57 ;  /* 0x4473cd5700067882 */ /* 0x000fe20000000000 */
[----:B------:R-:W-:Y:S01]  /*03e0*/  UMOV UR7, 0x3fcb4bbe ;  /* 0x3fcb4bbe00077882 */ /* 0x000fe20000000000 */
[----:B------:R-:W-:Y:S02]  /*03f0*/  DMUL R20, R4, 0.25 ;  /* 0x3fd0000004147828 */ /* 0x000fe40000000000 */
[C-C-:B--2---:R-:W-:Y:S02]  /*0400*/  DFMA R18, R16.reuse, UR8, R6.reuse ;  /* 0x0000000810127c2b */ /* 0x144fe40008000006 */
[C---:B------:R-:W-:Y:S02]  /*0410*/  DFMA R6, R16.reuse, -UR6, R6 ;  /* 0x8000000610067c2b */ /* 0x040fe40008000006 */
[----:B------:R-:W-:-:S02]  /*0420*/  DFMA R4, R16, UR8, R14 ;  /* 0x0000000810047c2b */ /* 0x000fc4000800000e */
[----:B------:R-:W-:Y:S01]  /*0430*/  DFMA R16, R16, -UR6, R14 ;  /* 0x8000000610107c2b */ /* 0x000fe2000800000e */
[----:B------:R-:W-:Y:S01]  /*0440*/  UMOV UR6, 0x2cd7cf5f ;  /* 0x2cd7cf5f00067882 */ /* 0x000fe20000000000 */
[----:B------:R-:W-:-:S04]  /*0450*/  UMOV UR7, 0x3fe10d97 ;  /* 0x3fe10d9700077882 */ /* 0x000fc80000000000 */
[----:B------:R-:W-:Y:S02]  /*0460*/  DMUL R24, R4, 0.25 ;  /* 0x3fd0000004187828 */ /* 0x000fe40000000000 */
[----:B------:R-:W-:Y:S02]  /*0470*/  DFMA R4, R2, -UR6, R16 ;  /* 0x8000000602047c2b */ /* 0x000fe40008000010 */
[----:B------:R-:W-:Y:S01]  /*0480*/  DMUL R22, R22, 0.25 ;  /* 0x3fd0000016167828 */ /* 0x000fe20000000000 */
[----:B------:R0:W1:Y:S01]  /*0490*/  F2F.F32.F64 R12, R20 ;  /* 0x00000014000c7310 */ /* 0x0000620000301000 */
[----:B------:R-:W-:Y:S01]  /*04a0*/  DFMA R6, R2, -UR6, R6 ;  /* 0x8000000602067c2b */ /* 0x000fe20008000006 */
[----:B------:R-:W-:Y:S01]  /*04b0*/  R2P PR, R0, 0xc ;  /* 0x0000000c00007804 */ /* 0x000fe20000000000 */
[----:B------:R-:W-:Y:S01]  /*04c0*/  DMUL R18, R18, 0.25 ;  /* 0x3fd0000012127828 */ /* 0x000fe20000000000 */
[----:B------:R-:W-:Y:S01]  /*04d0*/  IMAD.SHL.U32 R9, R9, 0x200, RZ ;  /* 0x0000020009097824 */ /* 0x000fe200078e00ff */
[----:B------:R-:W2:Y:S03]  /*04e0*/  LDCU.64 UR6, c[0x0][0x398] ;  /* 0x00007300ff0677ac */ /* 0x000ea60008000a00 */
[----:B------:R-:W3:Y:S01]  /*04f0*/  F2F.F32.F64 R13, R22 ;  /* 0x00000016000d7310 */ /* 0x000ee20000301000 */
[----:B0-----:R-:W-:Y:S01]  /*0500*/  DMUL R20, R4, 0.25 ;  /* 0x3fd0000004147828 */ /* 0x001fe20000000000 */
[----:B------:R-:W0:Y:S01]  /*0510*/  LDC R4, c[0x0][0x3a0] ;  /* 0x0000e800ff047b82 */ /* 0x000e220000000800 */
[----:B------:R-:W-:Y:S01]  /*0520*/  DMUL R16, R6, 0.25 ;  /* 0x3fd0000006107828 */ /* 0x000fe20000000000 */
[----:B-1----:R-:W-:-:S04]  /*0530*/  FMNMX R12, R12, 235, PT ;  /* 0x436b00000c0c7809 */ /* 0x002fc80003800000 */
[----:B------:R-:W1:Y:S01]  /*0540*/  F2F.F32.F64 R2, R24 ;  /* 0x0000001800027310 */ /* 0x000e620000301000 */
[----:B------:R-:W-:Y:S01]  /*0550*/  IMAD.SHL.U32 R7, R8, 0x8, RZ ;  /* 0x0000000808077824 */ /* 0x000fe200078e00ff */
[----:B------:R-:W-:Y:S02]  /*0560*/  FMNMX R6, R12, 16, !PT ;  /* 0x418000000c067809 */ /* 0x000fe40007800000 */
[----:B---3--:R-:W-:-:S04]  /*0570*/  FMNMX R13, R13, 235, PT ;  /* 0x436b00000d0d7809 */ /* 0x008fc80003800000 */
[----:B------:R-:W3:Y:S01]  /*0580*/  F2F.F32.F64 R3, R16 ;  /* 0x0000001000037310 */ /* 0x000ee20000301000 */
[----:B------:R-:W-:Y:S02]  /*0590*/  FMNMX R12, R13, 16, !PT ;  /* 0x418000000d0c7809 */ /* 0x000fe40007800000 */
[----:B------:R-:W-:-:S05]  /*05a0*/  LOP3.LUT R13, R7, 0x18, RZ, 0xc0, !PT ;  /* 0x00000018070d7812 */ /* 0x000fca00078ec0ff */
[----:B------:R-:W4:Y:S01]  /*05b0*/  F2F.F32.F64 R14, R18 ;  /* 0x00000012000e7310 */ /* 0x000f220000301000 */
[----:B------:R-:W-:Y:S02]  /*05c0*/  LEA.HI R13, R0, R13, RZ, 0x1b ;  /* 0x0000000d000d7211 */ /* 0x000fe400078fd8ff */
[----:B0-----:R-:W-:-:S05]  /*05d0*/  LEA.HI R0, R4, R4, RZ, 0x1 ;  /* 0x0000000404007211 */ /* 0x001fca00078f08ff */
[----:B------:R-:W0:Y:S01]  /*05e0*/  F2F.F32.F64 R5, R20 ;  /* 0x0000001400057310 */ /* 0x000e220000301000 */
[----:B------:R-:W-:Y:S02]  /*05f0*/  SHF.R.U32.HI R8, RZ, 0x4, R8 ;  /* 0x00000004ff087819 */ /* 0x000fe40000011608 */
[----:B------:R-:W-:Y:S02]  /*0600*/  SEL R15, R10, 0xffffffff, P3 ;  /* 0xffffffff0a0f7807 */ /* 0x000fe40001800000 */
[----:B-1----:R-:W-:Y:S02]  /*0610*/  FMNMX R10, R2, 240, PT ;  /* 0x43700000020a7809 */ /* 0x002fe40003800000 */
[----:B------:R-:W-:Y:S01]  /*0620*/  SHF.R.S32.HI R2, RZ, 0x1, R0 ;  /* 0x00000001ff027819 */ /* 0x000fe20000011400 */
[----:B------:R-:W-:Y:S01]  /*0630*/  IMAD R8, R8, 0x20, R15 ;  /* 0x0000002008087824 */ /* 0x000fe200078e020f */
[----:B------:R-:W-:Y:S02]  /*0640*/  LOP3.LUT R0, R9, 0xe00, RZ, 0xc0, !PT ;  /* 0x00000e0009007812 */ /* 0x000fe400078ec0ff */
[----:B------:R-:W-:-:S02]  /*0650*/  SEL R2, R2, RZ, P2 ;  /* 0x000000ff02027207 */ /* 0x000fc40001000000 */
[----:B---3--:R-:W-:Y:S02]  /*0660*/  FMNMX R3, R3, 240, PT ;  /* 0x4370000003037809 */ /* 0x008fe40003800000 */
[----:B------:R-:W-:Y:S01]  /*0670*/  IADD3 R13, PT, PT, R0, R8, R13 ;  /* 0x00000008000d7210 */ /* 0x000fe20007ffe00d */
[----:B------:R-:W-:Y:S01]  /*0680*/  IMAD R2, R11, 0x6, R2 ;  /* 0x000000060b027824 */ /* 0x000fe200078e0202 */
[----:B------:R-:W-:Y:S02]  /*0690*/  FMNMX R0, R3, 16, !PT ;  /* 0x4180000003007809 */ /* 0x000fe40007800000 */
[----:B----4-:R-:W-:Y:S02]  /*06a0*/  FMNMX R14, R14, 240, PT ;  /* 0x437000000e0e7809 */ /* 0x010fe40003800000 */
[----:B0-----:R-:W-:Y:S01]  /*06b0*/  FMNMX R3, R5, 240, PT ;  /* 0x4370000005037809 */ /* 0x001fe20003800000 */
[----:B------:R-:W-:Y:S01]  /*06c0*/  IMAD R13, R13, R4, R2 ;  /* 0x000000040d0d7224 */ /* 0x000fe200078e0202 */
[----:B------:R-:W-:-:S02]  /*06d0*/  FMNMX R14, R14, 16, !PT ;  /* 0x418000000e0e7809 */ /* 0x000fc40007800000 */
[----:B------:R-:W-:Y:S02]  /*06e0*/  FMNMX R10, R10, 16, !PT ;  /* 0x418000000a0a7809 */ /* 0x000fe40007800000 */
[----:B------:R-:W-:Y:S01]  /*06f0*/  FMNMX R4, R3, 16, !PT ;  /* 0x4180000003047809 */ /* 0x000fe20007800000 */
[----:B------:R-:W0:Y:S01]  /*0700*/  F2I.U32.TRUNC.NTZ R6, R6 ;  /* 0x0000000600067305 */ /* 0x000e22000020f000 */
[----:B--2---:R-:W-:-:S07]  /*0710*/  IADD3 R2, P0, PT, R13, UR6, RZ ;  /* 0x000000060d027c10 */ /* 0x004fce000ff1e0ff */
[----:B------:R-:W-:Y:S08]  /*0720*/  F2I.U32.TRUNC.NTZ R7, R12 ;  /* 0x0000000c00077305 */ /* 0x000ff0000020f000 */
[----:B------:R-:W1:Y:S08]  /*0730*/  F2I.U32.TRUNC.NTZ R15, R14 ;  /* 0x0000000e000f7305 */ /* 0x000e70000020f000 */
[----:B------:R-:W2:Y:S08]  /*0740*/  F2I.U32.TRUNC.NTZ R17, R10 ;  /* 0x0000000a00117305 */ /* 0x000eb0000020f000 */
[----:B------:R-:W3:Y:S08]  /*0750*/  F2I.U32.TRUNC.NTZ R5, R0 ;  /* 0x0000000000057305 */ /* 0x000ef0000020f000 */
[----:B------:R-:W4:Y:S01]  /*0760*/  F2I.U32.TRUNC.NTZ R9, R4 ;  /* 0x0000000400097305 */ /* 0x000f22000020f000 */
[----:B------:R-:W-:-:S05]  /*0770*/  LEA.HI.X.SX32 R3, R13, UR7, 0x1, P0 ;  /* 0x000000070d037c11 */ /* 0x000fca00080f0eff */
[----:B0-----:R-:W-:Y:S04]  /*0780*/  STG.E.U8 desc[UR4][R2.64+0x2], R6 ;  /* 0x0000020602007986 */ /* 0x001fe8000c101104 */
[----:B-1----:R-:W-:Y:S04]  /*0790*/  STG.E.U8 desc[UR4][R2.64], R15 ;  /* 0x0000000f02007986 */ /* 0x002fe8000c101104 */
[----:B------:R-:W-:Y:S04]  /*07a0*/  STG.E.U8 desc[UR4][R2.64+0x5], R7 ;  /* 0x0000050702007986 */ /* 0x000fe8000c101104 */
[----:B--2---:R-:W-:Y:S04]  /*07b0*/  STG.E.U8 desc[UR4][R2.64+0x3], R17 ;  /* 0x0000031102007986 */ /* 0x004fe8000c101104 */
[----:B---3--:R-:W-:Y:S04]  /*07c0*/  STG.E.U8 desc[UR4][R2.64+0x1], R5 ;  /* 0x0000010502007986 */ /* 0x008fe8000c101104 */
[----:B----4-:R-:W-:Y:S01]  /*07d0*/  STG.E.U8 desc[UR4][R2.64+0x4], R9 ;  /* 0x0000040902007986 */ /* 0x010fe2000c101104 */
[----:B------:R-:W-:Y:S05]  /*07e0*/  EXIT ;  /* 0x000000000000794d */ /* 0x000fea0003800000 */
.L_x_0:
[----:B------:R-:W-:-:S00]  /*07f0*/  BRA `(.L_x_0) ;  /* 0xfffffffc00fc7947 */ /* 0x000fc0000383ffff */
[----:B------:R-:W-:-:S00]  /*0800*/  NOP ;  /* 0x0000000000007918 */ /* 0x000fc00000000000 */
[----:B------:R-:W-:-:S00]  /*0810*/  NOP ;  /* 0x0000000000007918 */ /* 0x000fc00000000000 */
[----:B------:R-:W-:-:S00]  /*0820*/  NOP ;  /* 0x0000000000007918 */ /* 0x000fc00000000000 */
[----:B------:R-:W-:-:S00]  /*0830*/  NOP ;  /* 0x0000000000007918 */ /* 0x000fc00000000000 */
[----:B------:R-:W-:-:S00]  /*0840*/  NOP ;  /* 0x0000000000007918 */ /* 0x000fc00000000000 */
[----:B------:R-:W-:-:S00]  /*0850*/  NOP ;  /* 0x0000000000007918 */ /* 0x000fc00000000000 */
[----:B------:R-:W-:-:S00]  /*0860*/  NOP ;  /* 0x0000000000007918 */ /* 0x000fc00000000000 */
[----:B------:R-:W-:-:S00]  /*0870*/  NOP ;  /* 0x0000000000007918 */ /* 0x000fc00000000000 */
.L_x_2:


//--------------------- .text._Z28kernel_YUYV_10c_RGB_8s_C2C1RP6uchar1iS0_iii --------------------------
	.section	.text._Z28kernel_YUYV_10c_RGB_8s_C2C1RP6uchar1iS0_iii,"ax",@progbits
	.align	128
        .global         _Z28kernel_YUYV_10c_RGB_8s_C2C1RP6uchar1iS0_iii
        .type           _Z28kernel_YUYV_10c_RGB_8s_C2C1RP6uchar1iS0_iii,@function
        .size           _Z28kernel_YUYV_10c_RGB_8s_C2C1RP6uchar1iS0_iii,(.L_x_3 - _Z28kernel_YUYV_10c_RGB_8s_C2C1RP6uchar1iS0_iii)
        .other          _Z28kernel_YUYV_10c_RGB_8s_C2C1RP6uchar1iS0_iii,@"STO_CUDA_ENTRY STV_DEFAULT"
_Z28kernel_YUYV_10c_RGB_8s_C2C1RP6uchar1iS0_iii:
.text._Z28kernel_YUYV_10c_RGB_8s_C2C1RP6uchar1iS0_iii:
[----:B------:R-:W-:Y:S01]  /*0000*/  LDC R1, c[0x0][0x37c] ;  /* 0x0000df00ff017b82 */ /* 0x000fe20000000800 */
[----:B------:R-:W0:Y:S07]  /*0010*/  S2R R5, SR_TID.Y ;  /* 0x0000000000057919 */ /* 0x000e2e0000002200 */
[----:B------:R-:W1:Y:S01]  /*0020*/  LDC R4, c[0x0][0x360] ;  /* 0x0000d800ff047b82 */ /* 0x000e620000000800 */
[----:B------:R-:W2:Y:S01]  /*0030*/  LDCU UR6, c[0x0][0x3a0] ;  /* 0x00007400ff0677ac */ /* 0x000ea20008000800 */
[----:B------:R-:W1:Y:S01]  /*0040*/  S2R R3, SR_TID.X ;  /* 0x0000000000037919 */ /* 0x000e620000002100 */
[----:B------:R-:W3:Y:S05]  /*0050*/  LDCU UR7, c[0x0][0x39c] ;  /* 0x00007380ff0777ac */ /* 0x000eea0008000800 */
[----:B------:R-:W0:Y:S08]  /*0060*/  S2UR UR5, SR_CTAID.Y ;  /* 0x00000000000579c3 */ /* 0x000e300000002600 */
[----:B------:R-:W0:Y:S08]  /*0070*/  LDC R0, c[0x0][0x364] ;  /* 0x0000d900ff007b82 */ /* 0x000e300000000800 */
[----:B------:R-:W1:Y:S01]  /*0080*/  S2UR UR4, SR_CTAID.X ;  /* 0x00000000000479c3 */ /* 0x000e620000002500 */
[----:B0-----:R-:W-:-:S05]  /*0090*/  IMAD R0, R0, UR5, R5 ;  /* 0x0000000500007c24 */ /* 0x001fca000f8e0205 */
[----:B--2---:R-:W-:Y:S01]  /*00a0*/  ISETP.GE.AND P0, PT, R0, UR6, PT ;  /* 0x0000000600007c0c */ /* 0x004fe2000bf06270 */
[----:B-1----:R-:W-:-:S05]  /*00b0*/  IMAD R4, R4, UR4, R3 ;  /* 0x0000000404047c24 */ /* 0x002fca000f8e0203 */
[----:B---3--:R-:W-:-:S13]  /*00c0*/  ISETP.GE.OR P0, PT, R4, UR7, P0 ;  /* 0x0000000704007c0c */ /* 0x008fda0008706670 */
[----:B------:R-:W-:Y:S05]  /*00d0*/  @P0 EXIT ;  /* 0x000000000000094d */ /* 0x000fea0003800000 */
[----:B------:R-:W0:Y:S01]  /*00e0*/  LDCU UR4, c[0x0][0x388] ;  /* 0x00007100ff0477ac */ /* 0x000e220008000800 */
[----:B------:R-:W1:Y:S01]  /*00f0*/  LDCU.64 UR6, c[0x0][0x380] ;  /* 0x00007000ff0677ac */ /* 0x000e620008000a00 */
[----:B0-----:R-:W-:Y:S01]  /*0100*/  IMAD R3, R0, UR4, RZ ;  /* 0x0000000400037c24 */ /* 0x001fe2000f8e02ff */
[----:B------:R-:W0:Y:S03]  /*0110*/  LDCU.64 UR4, c[0x0][0x358] ;  /* 0x00006b00ff0477ac */ /* 0x000e260008000a00 */
[----:B------:R-:W-:-:S05]  /*0120*/  IMAD R3, R4, 0x5, R3 ;  /* 0x0000000504037824 */ /* 0x000fca00078e0203 */
[----:B-1----:R-:W-:-:S04]  /*0130*/  IADD3 R2, P0, PT, R3, UR6, RZ ;  /* 0x0000000603027c10 */ /* 0x002fc8000ff1e0ff */
[----:B------:R-:W-:-:S05]  /*0140*/  LEA.HI.X.SX32 R3, R3, UR7, 0x1, P0 ;  /* 0x0000000703037c11 */ /* 0x000fca00080f0eff */
[----:B0-----:R-:W2:Y:S04]  /*0150*/  LDG.E.U8 R6, desc[UR4][R2.64+0x1] ;  /* 0x0000010402067981 */ /* 0x001ea8000c1e1100 */
[----:B------:R-:W3:Y:S04]  /*0160*/  LDG.E.U8 R5, desc[UR4][R2.64] ;  /* 0x0000000402057981 */ /* 0x000ee8000c1e1100 */
[----:B------:R-:W4:Y:S04]  /*0170*/  LDG.E.U8 R12, desc[UR4][R2.64+0x3] ;  /* 0x00000304020c7981 */ /* 0x000f28000c1e1100 */
[----:B------:R-:W5:Y:S04]  /*0180*/  LDG.E.U8 R7, desc[UR4][R2.64+0x2] ;  /* 0x0000020402077981 */ /* 0x000f68000c1e1100 */
[----:B------:R0:W5:Y:S01]  /*0190*/  LDG.E.U8 R13, desc[UR4][R2.64+0x4] ;  /* 0x00000404020d7981 */ /* 0x000162000c1e1100 */
[----:B------:R-:W-:Y:S01]  /*01a0*/  UMOV UR6, 0x1dffc548 ;  /* 0x1dffc54800067882 */ /* 0x000fe20000000000 */
[----:B------:R-:W-:Y:S01]  /*01b0*/  UMOV UR7, 0x3ff2a151 ;  /* 0x3ff2a15100077882 */ /* 0x000fe20000000000 */
[----:B------:R-:W-:Y:S01]  /*01c0*/  UMOV UR8, 0x2fd32c62 ;  /* 0x2fd32c6200087882 */ /* 0x000fe20000000000 */
[----:B------:R-:W-:Y:S01]  /*01d0*/  UMOV UR9, 0x3ffcaf11 ;  /* 0x3ffcaf1100097882 */ /* 0x000fe20000000000 */
[----:B--2---:R-:W-:-:S05]  /*01e0*/  IMAD.SHL.U32 R8, R6, 0x100, RZ ;  /* 0x0000010006087824 */ /* 0x004fca00078e00ff */
[----:B---3--:R-:W-:Y:S01]  /*01f0*/  LOP3.LUT R9, R5, 0x300, R8, 0xf8, !PT ;  /* 0x0000030005097812 */ /* 0x008fe200078ef808 */
[----:B----4-:R-:W-:Y:S01]  /*0200*/  IMAD.SHL.U32 R5, R12, 0x10, RZ ;  /* 0x000000100c057824 */ /* 0x010fe200078e00ff */
[----:B-----5:R-:W-:Y:S01]  /*0210*/  SHF.R.U32.HI R8, RZ, 0x4, R7 ;  /* 0x00000004ff087819 */ /* 0x020fe20000011607 */
[----:B------:R-:W-:Y:S01]  /*0220*/  IMAD.SHL.U32 R7, R7, 0x40, RZ ;  /* 0x0000004007077824 */ /* 0x000fe200078e00ff */
[----:B------:R-:W-:Y:S02]  /*0230*/  SHF.R.U32.HI R6, RZ, 0x2, R6 ;  /* 0x00000002ff067819 */ /* 0x000fe40000011606 */
[----:B------:R-:W-:Y:S02]  /*0240*/  LOP3.LUT R5, R8, 0x3f0, R5, 0xf8, !PT ;  /* 0x000003f008057812 */ /* 0x000fe400078ef805 */
[----:B------:R-:W-:-:S03]  /*0250*/  LOP3.LUT R6, R6, 0x3c0, R7, 0xf8, !PT ;  /* 0x000003c006067812 */ /* 0x000fc600078ef807 */
[----:B------:R-:W-:Y:S02]  /*0260*/  VIADD R5, R5, 0xffffffc0 ;  /* 0xffffffc005057836 */ /* 0x000fe40000000000 */
[----:B------:R-:W-:Y:S01]  /*0270*/  VIADD R14, R9, 0xffffffc0 ;  /* 0xffffffc0090e7836 */ /* 0x000fe20000000000 */
[----:B------:R-:W-:Y:S01]  /*0280*/  SHF.R.U32.HI R12, RZ, 0x6, R12 ;  /* 0x00000006ff0c7819 */ /* 0x000fe2000001160c */
[----:B------:R-:W1:Y:S01]  /*0290*/  I2F.F64 R8, R5 ;  /* 0x0000000500087312 */ /* 0x000e620000201c00 */
[----:B0-----:R-:W-:-:S03]  /*02a0*/  VIADD R2, R6, 0xfffffe00 ;  /* 0xfffffe0006027836 */ /* 0x001fc60000000000 */
[----:B------:R-:W-:-:S04]  /*02b0*/  IMAD R12, R13, 0x4, R12 ;  /* 0x000000040d0c7824 */ /* 0x000fc800078e020c */
[----:B------:R-:W0:Y:S01]  /*02c0*/  I2F.F64 R10, R14 ;  /* 0x0000000e000a7312 */ /* 0x000e220000201c00 */
[----:B------:R-:W-:-:S07]  /*02d0*/  VIADD R6, R12, 0xfffffe00 ;  /* 0xfffffe000c067836 */ /* 0x000fce0000000000 */
[----:B------:R-:W2:Y:S01]  /*02e0*/  I2F.F64 R2, R2 ;  /* 0x0000000200027312 */ /* 0x000ea20000201c00 */
[----:B-1----:R-:W-:-:S07]  /*02f0*/  DMUL R8, R8, UR6 ;  /* 0x0000000608087c28 */ /* 0x002fce0008000000 */
[----:B------:R-:W1:Y:S01]  /*0300*/  I2F.F64 R6, R6 ;  /* 0x0000000600067312 */ /* 0x000e620000201c00 */
[----:B0-----:R-:W-:Y:S02]  /*0310*/  DMUL R10, R10, UR6 ;  /* 0x000000060a0a7c28 */ /* 0x001fe40008000000 */
[----:B--2---:R-:W-:-:S06]  /*0320*/  DFMA R14, R2, UR8, R8 ;  /* 0x00000008020e7c2b */ /* 0x004fcc0008000008 */
[----:B------:R-:W-:Y:S01]  /*0330*/  DFMA R12, R2, UR8, R10 ;  /* 0x00000008020c7c2b */ /* 0x000fe2000800000a */
[----:B------:R-:W-:Y:S01]  /*0340*/  UMOV UR8, 0x5100a39 ;  /* 0x05100a3900087882 */ /* 0x000fe20000000000 */
[----:B------:R-:W-:Y:S01]  /*0350*/  UMOV UR9, 0x4000e633 ;  /* 0x4000e63300097882 */ /* 0x000fe20000000000 */
[----:B------:R-:W-:Y:S01]  /*0360*/  UMOV UR6, 0x4473cd57 ;  /* 0x4473cd5700067882 */ /* 0x000fe20000000000 */
[----:B------:R-:W-:Y:S01]  /*0370*/  UMOV UR7, 0x3fcb4bbe ;  /* 0x3fcb4bbe00077882 */ /* 0x000fe20000000000 */
[----:B------:R-:W-:Y:S02]  /*0380*/  DMUL R18, R14, 0.25 ;  /* 0x3fd000000e127828 */ /* 0x000fe40000000000 */
[C---:B-1----:R-:W-:Y:S02]  /*0390*/  DFMA R20, R6.reuse, UR8, R8 ;  /* 0x0000000806147c2b */ /* 0x042fe40008000008 */
[C---:B------:R-:W-:Y:S02]  /*03a0*/  DFMA R14, R6.reuse, -UR6, R10 ;  /* 0x80000006060e7c2b */ /* 0x040fe4000800000a */
[----:B------:R-:W-:Y:S01]  /*03b0*/  DFMA R8, R6, -UR6, R8 ;  /* 0x8000000606087c2b */ /* 0x000fe20008000008 */
[----:B------:R-:W-:Y:S01]  /*03c0*/  UMOV UR6, 0x2cd7cf5f ;  /* 0x2cd7cf5f00067882 */ /* 0x000fe20000000000 */
[----:B------:R-:W-:-:S04]  /*03d0*/  UMOV UR7, 0x3fe10d97 ;  /* 0x3fe10d9700077882 */ /* 0x000fc80000000000 */
[C---:B------:R-:W-:Y:S02]  /*03e0*/  DFMA R14, R2.reuse, -UR6, R14 ;  /* 0x80000006020e7c2b */ /* 0x040fe4000800000e */
[----:B------:R-:W-:Y:S01]  /*03f0*/  DFMA R8, R2, -UR6, R8 ;  /* 0x8000000602087c2b */ /* 0x000fe20008000008 */
[----:B------:R-:W0:Y:S01]  /*0400*/  LDCU UR6, c[0x0][0x398] ;  /* 0x00007300ff0677ac */ /* 0x000e220008000800 */
[----:B------:R-:W-:Y:S02]  /*0410*/  DFMA R16, R6, UR8, R10 ;  /* 0x0000000806107c2b */ /* 0x000fe4000800000a */
[----:B------:R-:W-:Y:S01]  /*0420*/  DMUL R20, R20, 0.25 ;  /* 0x3fd0000014147828 */ /* 0x000fe20000000000 */
[----:B------:R-:W1:Y:S01]  /*0430*/  LDCU.64 UR8, c[0x0][0x390] ;  /* 0x00007200ff0877ac */ /* 0x000e620008000a00 */
[----:B------:R-:W-:Y:S02]  /*0440*/  DMUL R14, R14, 0.25 ;  /* 0x3fd000000e0e7828 */ /* 0x000fe40000000000 */
[----:B------:R-:W-:-:S02]  /*0450*/  DMUL R8, R8, 0.25 ;  /* 0x3fd0000008087828 */ /* 0x000fc40000000000 */
[----:B------:R-:W-:Y:S02]  /*0460*/  DMUL R12, R12, 0.25 ;  /* 0x3fd000000c0c7828 */ /* 0x000fe40000000000 */
[----:B------:R-:W-:Y:S01]  /*0470*/  DMUL R16, R16, 0.25 ;  /* 0x3fd0000010107828 */ /* 0x000fe20000000000 */
[----:B------:R-:W-:Y:S08]  /*0480*/  F2F.F32.F64 R10, R18 ;  /* 0x00000012000a7310 */ /* 0x000ff00000301000 */
[----:B------:R-:W2:Y:S08]  /*0490*/  F2F.F32.F64 R5, R12 ;  /* 0x0000000c00057310 */ /* 0x000eb00000301000 */
[----:B------:R-:W3:Y:S08]  /*04a0*/  F2F.F32.F64 R6, R16 ;  /* 0x0000001000067310 */ /* 0x000ef00000301000 */
[----:B------:R-:W4:Y:S08]  /*04b0*/  F2F.F32.F64 R20, R20 ;  /* 0x0000001400147310 */ /* 0x000f300000301000 */
[----:B------:R-:W5:Y:S08]  /*04c0*/  F2F.F32.F64 R14, R14 ;  /* 0x0000000e000e7310 */ /* 0x000f700000301000 */
[----:B------:R-:W0:Y:S01]  /*04d0*/  F2F.F32.F64 R8, R8 ;  /* 0x0000000800087310 */ /* 0x000e220000301000 */
[----:B--2---:R-:W-:-:S02]  /*04e0*/  FMNMX R5, R5, 235, PT ;  /* 0x436b000005057809 */ /* 0x004fc40003800000 */
[----:B------:R-:W-:Y:S02]  /*04f0*/  FMNMX R10, R10, 235, PT ;  /* 0x436b00000a0a7809 */ /* 0x000fe40003800000 */
[----:B---3--:R-:W-:Y:S02]  /*0500*/  FMNMX R6, R6, 240, PT ;  /* 0x4370000006067809 */ /* 0x008fe40003800000 */
[----:B----4-:R-:W-:Y:S02]  /*0510*/  FMNMX R20, R20, 240, PT ;  /* 0x4370000014147809 */ /* 0x010fe40003800000 */
[----:B-----5:R-:W-:Y:S02]  /*0520*/  FMNMX R14, R14, 240, PT ;  /* 0x437000000e0e7809 */ /* 0x020fe40003800000 */
[----:B------:R-:W-:Y:S02]  /*0530*/  FMNMX R5, R5, 16, !PT ;  /* 0x4180000005057809 */ /* 0x000fe40007800000 */
[----:B0-----:R-:W-:Y:S01]  /*0540*/  FMNMX R8, R8, 240, PT ;  /* 0x4370000008087809 */ /* 0x001fe20003800000 */
[----:B------:R-:W-:Y:S01]  /*0550*/  IMAD R3, R0, UR6, RZ ;  /* 0x0000000600037c24 */ /* 0x000fe2000f8e02ff */
[----:B------:R-:W-:-:S02]  /*0560*/  FMNMX R10, R10, 16, !PT ;  /* 0x418000000a0a7809 */ /* 0x000fc40007800000 */
[----:B------:R-:W-:Y:S02]  /*0570*/  FMNMX R6, R6, 16, !PT ;  /* 0x4180000006067809 */ /* 0x000fe40007800000 */
[----:B------:R-:W-:Y:S02]  /*0580*/  FMNMX R20, R20, 16, !PT ;  /* 0x4180000014147809 */ /* 0x000fe40007800000 */
[----:B------:R-:W-:Y:S02]  /*0590*/  FMNMX R14, R14, 16, !PT ;  /* 0x418000000e0e7809 */ /* 0x000fe40007800000 */
[----:B------:R-:W-:Y:S01]  /*05a0*/  FMNMX R8, R8, 16, !PT ;  /* 0x4180000008087809 */ /* 0x000fe20007800000 */
[----:B------:R-:W0:Y:S01]  /*05b0*/  F2I.U32.TRUNC.NTZ R5, R5 ;  /* 0x0000000500057305 */ /* 0x000e22000020f000 */
[----:B------:R-:W-:-:S07]  /*05c0*/  IMAD R3, R4, 0x6, R3 ;  /* 0x0000000604037824 */ /* 0x000fce00078e0203 */
[----:B------:R-:W-:Y:S01]  /*05d0*/  F2I.U32.TRUNC.NTZ R11, R10 ;  /* 0x0000000a000b7305 */ /* 0x000fe2000020f000 */
[----:B-1----:R-:W-:-:S07]  /*05e0*/  IADD3 R2, P0, PT, R3, UR8, RZ ;  /* 0x0000000803027c10 */ /* 0x002fce000ff1e0ff */
        /* <DEDUP_REMOVED lines=12> */
.L_x_1:
        /* <DEDUP_REMOVED lines=13> */
.L_x_3:


//--------------------- .nv.shared.reserved.0     --------------------------
	.section	.nv.shared.reserved.0,"aw",@nobits
	.weak		__nv_reservedSMEM_offset_0_alias
	.size		__nv_reservedSMEM_offset_0_alias, 0, 64
	.other		__nv_reservedSMEM_offset_0_alias,@"STO_CUDA_RESERVED_SHARED STV_DEFAULT"
__nv_reservedSMEM_offset_0_alias:
	.zero		0
	.zero		64


//--------------------- .nv.constant0._Z32kernel_YUYV_10c_RGB_8s_C2C1R_sqdiP6uchar1iS0_iii --------------------------
	.section	.nv.constant0._Z32kernel_YUYV_10c_RGB_8s_C2C1R_sqdiP6uchar1iS0_iii,"a",@progbits
	.sectionflags	@""
	.align	4
.nv.constant0._Z32kernel_YUYV_10c_RGB_8s_C2C1R_sqdiP6uchar1iS0_iii:
	.zero		940


//--------------------- .nv.constant0._Z28kernel_YUYV_10c_RGB_8s_C2C1RP6uchar1iS0_iii --------------------------
	.section	.nv.constant0._Z28kernel_YUYV_10c_RGB_8s_C2C1RP6uchar1iS0_iii,"a",@progbits
	.sectionflags	@""
	.align	4
.nv.constant0._Z28kernel_YUYV_10c_RGB_8s_C2C1RP6uchar1iS0_iii:
	.zero		932


//--------------------- SYMBOLS --------------------------

	.type		.nv.reservedSmem.offset0,@object
	.size		.nv.reservedSmem.offset0,0x4
